//
// Generated by NVIDIA NVVM Compiler
//
// Compiler Build ID: CL-36424714
// Cuda compilation tools, release 13.0, V13.0.88
// Based on NVVM 20.0.0
//

.version 9.0
.target sm_100
.address_size 64

	// .globl	is_zero
.const .align 4 .u32 MODULUS = 2147483647;

.visible .entry is_zero(
	.param .u64 .ptr .align 1 is_zero_param_0,
	.param .u64 .ptr .align 1 is_zero_param_1,
	.param .u32 is_zero_param_2
)
{
	.reg .pred 	%p<3>;
	.reg .b16 	%rs<2>;
	.reg .b32 	%r<7>;
	.reg .b64 	%rd<7>;

	ld.param.u64 	%rd1, [is_zero_param_0];
	ld.param.u64 	%rd2, [is_zero_param_1];
	ld.param.u32 	%r2, [is_zero_param_2];
	mov.u32 	%r3, %ctaid.x;
	mov.u32 	%r4, %ntid.x;
	mov.u32 	%r5, %tid.x;
	mad.lo.s32 	%r1, %r3, %r4, %r5;
	setp.ge.u32 	%p1, %r1, %r2;
	@%p1 bra 	$L__BB0_3;
	cvta.to.global.u64 	%rd3, %rd1;
	mul.wide.u32 	%rd4, %r1, 4;
	add.s64 	%rd5, %rd3, %rd4;
	ld.global.u32 	%r6, [%rd5];
	setp.eq.s32 	%p2, %r6, 0;
	@%p2 bra 	$L__BB0_3;
	cvta.to.global.u64 	%rd6, %rd2;
	mov.b16 	%rs1, 0;
	st.global.u8 	[%rd6], %rs1;
$L__BB0_3:
	ret;

}


// ===== COMPILED SASS (sm_100) =====

	.target	sm_100

	.elftype	@"ET_EXEC"


//--------------------- .note.nv.tkinfo           --------------------------
	.section	.note.nv.tkinfo,"",@"SHT_NOTE"
	.sectionflags	@"SHF_NOTE_NV_TKINFO"
	.tkinfo
        /*0018*/ 	.word	0x00000002
        /*0030*/ 	.string	""
        /*0030*/ 	.string	"ptxas"
        /*0030*/ 	.string	"Cuda compilation tools, release 13.0, V13.0.88"
        /*0030*/ 	.string	"Build cuda_13.0.r13.0/compiler.36424714_0"
        /*0030*/ 	.string	"-arch sm_100 -m 64 "



//--------------------- .note.nv.cuinfo           --------------------------
	.section	.note.nv.cuinfo,"",@"SHT_NOTE"
	.sectionflags	@"SHF_NOTE_NV_CUINFO"
        /*0018*/ 	.short	0x0002
        /*001a*/ 	.short	0x0064
        /*001c*/ 	.short	0x0082
	.zero		2


//--------------------- .nv.info                  --------------------------
	.section	.nv.info,"",@"SHT_CUDA_INFO"
	.align	4


	//----- nvinfo : EIATTR_REGCOUNT
	.align		4
        /*0000*/ 	.byte	0x04, 0x2f
        /*0002*/ 	.short	(.L_2 - .L_1)
	.align		4
.L_1:
        /*0004*/ 	.word	index@(is_zero)
        /*0008*/ 	.word	0x00000008


	//----- nvinfo : EIATTR_FRAME_SIZE
	.align		4
.L_2:
        /*000c*/ 	.byte	0x04, 0x11
        /*000e*/ 	.short	(.L_4 - .L_3)
	.align		4
.L_3:
        /*0010*/ 	.word	index@(is_zero)
        /*0014*/ 	.word	0x00000000


	//----- nvinfo : EIATTR_MIN_STACK_SIZE
	.align		4
.L_4:
        /*0018*/ 	.byte	0x04, 0x12
        /*001a*/ 	.short	(.L_6 - .L_5)
	.align		4
.L_5:
        /*001c*/ 	.word	index@(is_zero)
        /*0020*/ 	.word	0x00000000
.L_6:


//--------------------- .nv.compat                --------------------------
	.section	.nv.compat,"",@"SHT_CUDA_COMPAT_INFO"
	.align	4
        /*0000*/ 	.byte	0x02, 0x09, 0x00, 0x00, 0x02, 0x02, 0x01, 0x00, 0x02, 0x05, 0x05, 0x00, 0x03, 0x07, 0x01, 0x01
        /*0010*/ 	.byte	0x02, 0x03, 0x00, 0x00, 0x02, 0x06, 0x01, 0x00, 0x04, 0x0b, 0x08, 0x00, 0x09, 0x00, 0x00, 0x00
        /*0020*/ 	.byte	0x00, 0x00, 0x00, 0x00


//--------------------- .nv.info.is_zero          --------------------------
	.section	.nv.info.is_zero,"",@"SHT_CUDA_INFO"
	.sectionflags	@""
	.align	4


	//----- nvinfo : EIATTR_CUDA_API_VERSION
	.align		4
        /*0000*/ 	.byte	0x04, 0x37
        /*0002*/ 	.short	(.L_8 - .L_7)
.L_7:
        /*0004*/ 	.word	0x00000082


	//----- nvinfo : EIATTR_KPARAM_INFO
	.align		4
.L_8:
        /*0008*/ 	.byte	0x04, 0x17
        /*000a*/ 	.short	(.L_10 - .L_9)
.L_9:
        /*000c*/ 	.word	0x00000000
        /*0010*/ 	.short	0x0002
        /*0012*/ 	.short	0x0010
        /*0014*/ 	.byte	0x00, 0xf0, 0x11, 0x00


	//----- nvinfo : EIATTR_KPARAM_INFO
	.align		4
.L_10:
        /*0018*/ 	.byte	0x04, 0x17
        /*001a*/ 	.short	(.L_12 - .L_11)
.L_11:
        /*001c*/ 	.word	0x00000000
        /*0020*/ 	.short	0x0001
        /*0022*/ 	.short	0x0008
        /*0024*/ 	.byte	0x00, 0xf5, 0x21, 0x00


	//----- nvinfo : EIATTR_KPARAM_INFO
	.align		4
.L_12:
        /*0028*/ 	.byte	0x04, 0x17
        /*002a*/ 	.short	(.L_14 - .L_13)
.L_13:
        /*002c*/ 	.word	0x00000000
        /*0030*/ 	.short	0x0000
        /*0032*/ 	.short	0x0000
        /*0034*/ 	.byte	0x00, 0xf5, 0x21, 0x00


	//----- nvinfo : EIATTR_SPARSE_MMA_MASK
	.align		4
.L_14:
        /*0038*/ 	.byte	0x03, 0x50
        /*003a*/ 	.short	0x0000


	//----- nvinfo : EIATTR_MAXREG_COUNT
	.align		4
        /*003c*/ 	.byte	0x03, 0x1b
        /*003e*/ 	.short	0x00ff


	//----- nvinfo : EIATTR_MERCURY_ISA_VERSION
	.align		4
        /*0040*/ 	.byte	0x03, 0x5f
        /*0042*/ 	.short	0x0101


	//----- nvinfo : EIATTR_VRC_CTA_INIT_COUNT
	.align		4
        /*0044*/ 	.byte	0x02, 0x4a
	.zero		1
	.zero		1


	//----- nvinfo : EIATTR_EXIT_INSTR_OFFSETS
	.align		4
        /*0048*/ 	.byte	0x04, 0x1c
        /*004a*/ 	.short	(.L_16 - .L_15)


	//   ....[0]....
.L_15:
        /*004c*/ 	.word	0x00000070


	//   ....[1]....
        /*0050*/ 	.word	0x000000d0


	//   ....[2]....
        /*0054*/ 	.word	0x00000100


	//----- nvinfo : EIATTR_CBANK_PARAM_SIZE
	.align		4
.L_16:
        /*0058*/ 	.byte	0x03, 0x19
        /*005a*/ 	.short	0x0014


	//----- nvinfo : EIATTR_PARAM_CBANK
	.align		4
        /*005c*/ 	.byte	0x04, 0x0a
        /*005e*/ 	.short	(.L_18 - .L_17)
	.align		4
.L_17:
        /*0060*/ 	.word	index@(.nv.constant0.is_zero)
        /*0064*/ 	.short	0x0380
        /*0066*/ 	.short	0x0014


	//----- nvinfo : EIATTR_SW_WAR
	.align		4
.L_18:
        /*0068*/ 	.byte	0x04, 0x36
        /*006a*/ 	.short	(.L_20 - .L_19)
.L_19:
        /*006c*/ 	.word	0x00000008
.L_20:


//--------------------- .nv.callgraph             --------------------------
	.section	.nv.callgraph,"",@"SHT_CUDA_CALLGRAPH"
	.align	4
	.sectionentsize	8
	.align		4
        /*0000*/ 	.word	0x00000000
	.align		4
        /*0004*/ 	.word	0xffffffff
	.align		4
        /*0008*/ 	.word	0x00000000
	.align		4
        /*000c*/ 	.word	0xfffffffe
	.align		4
        /*0010*/ 	.word	0x00000000
	.align		4
        /*0014*/ 	.word	0xfffffffd
	.align		4
        /*0018*/ 	.word	0x00000000
	.align		4
        /*001c*/ 	.word	0xfffffffc


//--------------------- .nv.constant3             --------------------------
	.section	.nv.constant3,"a",@progbits
	.align	4
.nv.constant3:
	.type		MODULUS,@object
	.size		MODULUS,(.L_0 - MODULUS)
MODULUS:
        /*0000*/ 	.byte	0xff, 0xff, 0xff, 0x7f
.L_0:


//--------------------- .text.is_zero             --------------------------
	.section	.text.is_zero,"ax",@progbits
	.align	128
        .global         is_zero
        .type           is_zero,@function
        .size           is_zero,(.L_x_1 - is_zero)
        .other          is_zero,@"STO_CUDA_ENTRY STV_DEFAULT"
is_zero:
.text.is_zero:
[----:B------:R-:W-:Y:S01]  /*0000*/  LDC R1, c[0x0][0x37c] ;  /* 0x0000df00ff017b82 */ /* 0x000fe20000000800 */
[----:B------:R-:W0:Y:S07]  /*0010*/  S2R R0, SR_TID.X ;  /* 0x0000000000007919 */ /* 0x000e2e0000002100 */
[----:B------:R-:W0:Y:S01]  /*0020*/  S2UR UR4, SR_CTAID.X ;  /* 0x00000000000479c3 */ /* 0x000e220000002500 */
[----:B------:R-:W1:Y:S07]  /*0030*/  LDCU UR5, c[0x0][0x390] ;  /* 0x00007200ff0577ac */ /* 0x000e6e0008000800 */
[----:B------:R-:W0:Y:S02]  /*0040*/  LDC R5, c[0x0][0x360] ;  /* 0x0000d800ff057b82 */ /* 0x000e240000000800 */
[----:B0-----:R-:W-:-:S05]  /*0050*/  IMAD R5, R5, UR4, R0 ;  /* 0x0000000405057c24 */ /* 0x001fca000f8e0200 */
[----:B-1----:R-:W-:-:S13]  /*0060*/  ISETP.GE.U32.AND P0, PT, R5, UR5, PT ;  /* 0x0000000505007c0c */ /* 0x002fda000bf06070 */
[----:B------:R-:W-:Y:S05]  /*0070*/  @P0 EXIT ;  /* 0x000000000000094d */ /* 0x000fea0003800000 */
[----:B------:R-:W0:Y:S01]  /*0080*/  LDC.64 R2, c[0x0][0x380] ;  /* 0x0000e000ff027b82 */ /* 0x000e220000000a00 */
[----:B------:R-:W1:Y:S01]  /*0090*/  LDCU.64 UR4, c[0x0][0x358] ;  /* 0x00006b00ff0477ac */ /* 0x000e620008000a00 */
[----:B0-----:R-:W-:-:S06]  /*00a0*/  IMAD.WIDE.U32 R2, R5, 0x4, R2 ;  /* 0x0000000405027825 */ /* 0x001fcc00078e0002 */
[----:B-1----:R-:W2:Y:S02]  /*00b0*/  LDG.E R2, desc[UR4][R2.64] ;  /* 0x0000000402027981 */ /* 0x002ea4000c1e1900 */
[----:B--2---:R-:W-:-:S13]  /*00c0*/  ISETP.NE.AND P0, PT, R2, RZ, PT ;  /* 0x000000ff0200720c */ /* 0x004fda0003f05270 */
[----:B------:R-:W-:Y:S05]  /*00d0*/  @!P0 EXIT ;  /* 0x000000000000894d */ /* 0x000fea0003800000 */
[----:B------:R-:W0:Y:S02]  /*00e0*/  LDC.64 R2, c[0x0][0x388] ;  /* 0x0000e200ff027b82 */ /* 0x000e240000000a00 */
[----:B0-----:R-:W-:Y:S01]  /*00f0*/  STG.E.U8 desc[UR4][R2.64], RZ ;  /* 0x000000ff02007986 */ /* 0x001fe2000c101104 */
[----:B------:R-:W-:Y:S05]  /*0100*/  EXIT ;  /* 0x000000000000794d */ /* 0x000fea0003800000 */
.L_x_0:
[----:B------:R-:W-:-:S00]  /*0110*/  BRA `(.L_x_0) ;  /* 0xfffffffc00fc7947 */ /* 0x000fc0000383ffff */
[----:B------:R-:W-:-:S00]  /*0120*/  NOP ;  /* 0x0000000000007918 */ /* 0x000fc00000000000 */
        /* <DEDUP_REMOVED lines=13> */
.L_x_1:


//--------------------- .nv.shared.reserved.0     --------------------------
	.section	.nv.shared.reserved.0,"aw",@nobits
	.weak		__nv_reservedSMEM_offset_0_alias
	.size		__nv_reservedSMEM_offset_0_alias, 0, 64
	.other		__nv_reservedSMEM_offset_0_alias,@"STO_CUDA_RESERVED_SHARED STV_DEFAULT"
__nv_reservedSMEM_offset_0_alias:
	.zero		0
	.zero		64


//--------------------- .nv.constant0.is_zero     --------------------------
	.section	.nv.constant0.is_zero,"a",@progbits
	.sectionflags	@""
	.align	4
.nv.constant0.is_zero:
	.zero		916


//--------------------- SYMBOLS --------------------------

	.type		.nv.reservedSmem.offset0,@object
	.size		.nv.reservedSmem.offset0,0x4
